//
// Generated by NVIDIA NVVM Compiler
//
// Compiler Build ID: CL-36424714
// Cuda compilation tools, release 13.0, V13.0.88
// Based on NVVM 20.0.0
//

.version 9.0
.target sm_100
.address_size 64

	// .globl	pow_forward

.visible .entry pow_forward(
	.param .align 4 .b8 pow_forward_param_0[4],
	.param .u64 pow_forward_param_1,
	.param .u64 .ptr .align 1 pow_forward_param_2,
	.param .u64 .ptr .align 1 pow_forward_param_3
)
{
	.reg .pred 	%p<23>;
	.reg .b32 	%r<19>;
	.reg .b32 	%f<78>;
	.reg .b64 	%rd<11>;

	ld.param.f32 	%f11, [pow_forward_param_0];
	ld.param.u64 	%rd4, [pow_forward_param_1];
	ld.param.u64 	%rd2, [pow_forward_param_2];
	ld.param.u64 	%rd3, [pow_forward_param_3];
	mov.u32 	%r1, %ctaid.x;
	mov.u32 	%r2, %ntid.x;
	mov.u32 	%r3, %tid.x;
	mad.lo.s32 	%r4, %r1, %r2, %r3;
	cvt.u64.u32 	%rd1, %r4;
	setp.le.u64 	%p1, %rd4, %rd1;
	mov.f32 	%f77, 0f3F800000;
	@%p1 bra 	$L__BB0_10;
	cvta.to.global.u64 	%rd5, %rd2;
	shl.b64 	%rd6, %rd1, 2;
	add.s64 	%rd7, %rd5, %rd6;
	ld.global.f32 	%f2, [%rd7];
	mul.f32 	%f13, %f11, 0f3F000000;
	cvt.rzi.f32.f32 	%f14, %f13;
	add.f32 	%f15, %f14, %f14;
	sub.f32 	%f16, %f11, %f15;
	abs.f32 	%f3, %f16;
	abs.f32 	%f4, %f2;
	setp.lt.f32 	%p2, %f4, 0f00800000;
	mul.f32 	%f17, %f4, 0f4B800000;
	selp.f32 	%f18, %f17, %f4, %p2;
	selp.f32 	%f19, 0fC1C00000, 0f00000000, %p2;
	mov.b32 	%r5, %f18;
	add.s32 	%r6, %r5, -1060439283;
	and.b32  	%r7, %r6, -8388608;
	sub.s32 	%r8, %r5, %r7;
	mov.b32 	%f20, %r8;
	cvt.rn.f32.s32 	%f21, %r7;
	fma.rn.f32 	%f22, %f21, 0f34000000, %f19;
	add.f32 	%f23, %f20, 0fBF800000;
	add.f32 	%f24, %f20, 0f3F800000;
	rcp.approx.ftz.f32 	%f25, %f24;
	add.f32 	%f26, %f23, %f23;
	mul.f32 	%f27, %f26, %f25;
	mul.f32 	%f28, %f27, %f27;
	sub.f32 	%f29, %f23, %f27;
	add.f32 	%f30, %f29, %f29;
	neg.f32 	%f31, %f27;
	fma.rn.f32 	%f32, %f31, %f23, %f30;
	mul.rn.f32 	%f33, %f25, %f32;
	fma.rn.f32 	%f34, %f28, 0f3A2C32E4, 0f3B52E7DB;
	fma.rn.f32 	%f35, %f34, %f28, 0f3C93BB73;
	fma.rn.f32 	%f36, %f35, %f28, 0f3DF6384F;
	mul.rn.f32 	%f37, %f36, %f28;
	fma.rn.f32 	%f38, %f27, 0f3FB8AA3B, %f22;
	sub.f32 	%f39, %f22, %f38;
	fma.rn.f32 	%f40, %f27, 0f3FB8AA3B, %f39;
	fma.rn.f32 	%f41, %f33, 0f3FB8AA3B, %f40;
	fma.rn.f32 	%f42, %f27, 0f32A55E34, %f41;
	mul.f32 	%f43, %f37, 0f40400000;
	fma.rn.f32 	%f44, %f43, %f33, %f42;
	fma.rn.f32 	%f45, %f37, %f27, %f44;
	add.rn.f32 	%f46, %f38, %f45;
	neg.f32 	%f47, %f38;
	add.rn.f32 	%f48, %f46, %f47;
	neg.f32 	%f49, %f48;
	add.rn.f32 	%f50, %f45, %f49;
	mul.rn.f32 	%f51, %f46, %f11;
	neg.f32 	%f52, %f51;
	fma.rn.f32 	%f53, %f46, %f11, %f52;
	fma.rn.f32 	%f54, %f50, %f11, %f53;
	cvt.rni.f32.f32 	%f55, %f51;
	sub.f32 	%f56, %f51, %f55;
	add.f32 	%f57, %f56, %f54;
	fma.rn.f32 	%f58, %f57, 0f391FCB8E, 0f3AAF85ED;
	fma.rn.f32 	%f59, %f58, %f57, 0f3C1D9856;
	fma.rn.f32 	%f60, %f59, %f57, 0f3D6357BB;
	fma.rn.f32 	%f61, %f60, %f57, 0f3E75FDEC;
	fma.rn.f32 	%f62, %f61, %f57, 0f3F317218;
	fma.rn.f32 	%f63, %f62, %f57, 0f3F800000;
	cvt.rzi.s32.f32 	%r9, %f55;
	setp.gt.f32 	%p3, %f55, 0f00000000;
	selp.b32 	%r10, 0, -2097152000, %p3;
	add.s32 	%r11, %r10, 2130706432;
	mov.b32 	%f64, %r11;
	mul.f32 	%f65, %f63, %f64;
	shl.b32 	%r12, %r9, 23;
	sub.s32 	%r13, %r12, %r10;
	mov.b32 	%f66, %r13;
	mul.f32 	%f67, %f65, %f66;
	abs.f32 	%f68, %f51;
	setp.gt.f32 	%p4, %f68, 0f43180000;
	setp.lt.f32 	%p5, %f51, 0f00000000;
	selp.f32 	%f69, 0f00000000, 0f7F800000, %p5;
	selp.f32 	%f5, %f69, %f67, %p4;
	setp.eq.f32 	%p6, %f2, 0f3F800000;
	setp.eq.f32 	%p7, %f11, 0f00000000;
	or.pred  	%p8, %p7, %p6;
	@%p8 bra 	$L__BB0_9;
	setp.num.f32 	%p9, %f4, %f4;
	abs.f32 	%f70, %f11;
	setp.num.f32 	%p10, %f70, %f70;
	and.pred  	%p11, %p9, %p10;
	@%p11 bra 	$L__BB0_4;
	add.rn.f32 	%f77, %f2, %f11;
	bra.uni 	$L__BB0_9;
$L__BB0_4:
	setp.neu.f32 	%p12, %f2, 0f00000000;
	setp.neu.f32 	%p13, %f4, 0f7F800000;
	and.pred  	%p14, %p12, %p13;
	@%p14 bra 	$L__BB0_6;
	setp.neu.f32 	%p21, %f3, 0f3F800000;
	add.f32 	%f75, %f2, %f2;
	mov.b32 	%r14, %f75;
	setp.lt.f32 	%p22, %f11, 0f00000000;
	xor.b32  	%r15, %r14, 2139095040;
	selp.b32 	%r16, %r15, %r14, %p22;
	and.b32  	%r17, %r16, 2147483647;
	selp.b32 	%r18, %r17, %r16, %p21;
	mov.b32 	%f77, %r18;
	bra.uni 	$L__BB0_9;
$L__BB0_6:
	setp.eq.f32 	%p15, %f2, 0fBF800000;
	setp.eq.f32 	%p16, %f70, 0f7F800000;
	and.pred  	%p17, %p15, %p16;
	@%p17 bra 	$L__BB0_9;
	setp.geu.f32 	%p18, %f2, 0f00000000;
	mov.f32 	%f77, %f5;
	@%p18 bra 	$L__BB0_9;
	setp.neu.f32 	%p19, %f3, 0f3F800000;
	neg.f32 	%f72, %f5;
	selp.f32 	%f73, %f5, %f72, %p19;
	cvt.rmi.f32.f32 	%f74, %f11;
	setp.neu.f32 	%p20, %f11, %f74;
	selp.f32 	%f77, 0f7FFFFFFF, %f73, %p20;
$L__BB0_9:
	cvta.to.global.u64 	%rd8, %rd3;
	add.s64 	%rd10, %rd8, %rd6;
	st.global.f32 	[%rd10], %f77;
$L__BB0_10:
	ret;

}
	// .globl	pow_backward
.visible .entry pow_backward(
	.param .align 4 .b8 pow_backward_param_0[4],
	.param .u64 pow_backward_param_1,
	.param .u64 .ptr .align 1 pow_backward_param_2,
	.param .u64 .ptr .align 1 pow_backward_param_3,
	.param .u64 .ptr .align 1 pow_backward_param_4
)
{
	.reg .pred 	%p<23>;
	.reg .b32 	%r<19>;
	.reg .b32 	%f<83>;
	.reg .b64 	%rd<14>;

	ld.param.f32 	%f12, [pow_backward_param_0];
	ld.param.u64 	%rd5, [pow_backward_param_1];
	ld.param.u64 	%rd2, [pow_backward_param_2];
	ld.param.u64 	%rd3, [pow_backward_param_3];
	ld.param.u64 	%rd4, [pow_backward_param_4];
	mov.u32 	%r1, %ctaid.x;
	mov.u32 	%r2, %ntid.x;
	mov.u32 	%r3, %tid.x;
	mad.lo.s32 	%r4, %r1, %r2, %r3;
	cvt.u64.u32 	%rd1, %r4;
	setp.le.u64 	%p1, %rd5, %rd1;
	mov.f32 	%f82, 0f3F800000;
	@%p1 bra 	$L__BB1_10;
	cvta.to.global.u64 	%rd6, %rd2;
	shl.b64 	%rd7, %rd1, 2;
	add.s64 	%rd8, %rd6, %rd7;
	ld.global.f32 	%f2, [%rd8];
	add.f32 	%f3, %f12, 0fBF800000;
	mul.f32 	%f14, %f3, 0f3F000000;
	cvt.rzi.f32.f32 	%f15, %f14;
	add.f32 	%f16, %f15, %f15;
	sub.f32 	%f17, %f3, %f16;
	abs.f32 	%f4, %f17;
	abs.f32 	%f5, %f2;
	setp.lt.f32 	%p2, %f5, 0f00800000;
	mul.f32 	%f18, %f5, 0f4B800000;
	selp.f32 	%f19, %f18, %f5, %p2;
	selp.f32 	%f20, 0fC1C00000, 0f00000000, %p2;
	mov.b32 	%r5, %f19;
	add.s32 	%r6, %r5, -1060439283;
	and.b32  	%r7, %r6, -8388608;
	sub.s32 	%r8, %r5, %r7;
	mov.b32 	%f21, %r8;
	cvt.rn.f32.s32 	%f22, %r7;
	fma.rn.f32 	%f23, %f22, 0f34000000, %f20;
	add.f32 	%f24, %f21, 0fBF800000;
	add.f32 	%f25, %f21, 0f3F800000;
	rcp.approx.ftz.f32 	%f26, %f25;
	add.f32 	%f27, %f24, %f24;
	mul.f32 	%f28, %f27, %f26;
	mul.f32 	%f29, %f28, %f28;
	sub.f32 	%f30, %f24, %f28;
	add.f32 	%f31, %f30, %f30;
	neg.f32 	%f32, %f28;
	fma.rn.f32 	%f33, %f32, %f24, %f31;
	mul.rn.f32 	%f34, %f26, %f33;
	fma.rn.f32 	%f35, %f29, 0f3A2C32E4, 0f3B52E7DB;
	fma.rn.f32 	%f36, %f35, %f29, 0f3C93BB73;
	fma.rn.f32 	%f37, %f36, %f29, 0f3DF6384F;
	mul.rn.f32 	%f38, %f37, %f29;
	fma.rn.f32 	%f39, %f28, 0f3FB8AA3B, %f23;
	sub.f32 	%f40, %f23, %f39;
	fma.rn.f32 	%f41, %f28, 0f3FB8AA3B, %f40;
	fma.rn.f32 	%f42, %f34, 0f3FB8AA3B, %f41;
	fma.rn.f32 	%f43, %f28, 0f32A55E34, %f42;
	mul.f32 	%f44, %f38, 0f40400000;
	fma.rn.f32 	%f45, %f44, %f34, %f43;
	fma.rn.f32 	%f46, %f38, %f28, %f45;
	add.rn.f32 	%f47, %f39, %f46;
	neg.f32 	%f48, %f39;
	add.rn.f32 	%f49, %f47, %f48;
	neg.f32 	%f50, %f49;
	add.rn.f32 	%f51, %f46, %f50;
	mul.rn.f32 	%f52, %f47, %f3;
	neg.f32 	%f53, %f52;
	fma.rn.f32 	%f54, %f47, %f3, %f53;
	fma.rn.f32 	%f55, %f51, %f3, %f54;
	cvt.rni.f32.f32 	%f56, %f52;
	sub.f32 	%f57, %f52, %f56;
	add.f32 	%f58, %f57, %f55;
	fma.rn.f32 	%f59, %f58, 0f391FCB8E, 0f3AAF85ED;
	fma.rn.f32 	%f60, %f59, %f58, 0f3C1D9856;
	fma.rn.f32 	%f61, %f60, %f58, 0f3D6357BB;
	fma.rn.f32 	%f62, %f61, %f58, 0f3E75FDEC;
	fma.rn.f32 	%f63, %f62, %f58, 0f3F317218;
	fma.rn.f32 	%f64, %f63, %f58, 0f3F800000;
	cvt.rzi.s32.f32 	%r9, %f56;
	setp.gt.f32 	%p3, %f56, 0f00000000;
	selp.b32 	%r10, 0, -2097152000, %p3;
	add.s32 	%r11, %r10, 2130706432;
	mov.b32 	%f65, %r11;
	mul.f32 	%f66, %f64, %f65;
	shl.b32 	%r12, %r9, 23;
	sub.s32 	%r13, %r12, %r10;
	mov.b32 	%f67, %r13;
	mul.f32 	%f68, %f66, %f67;
	abs.f32 	%f69, %f52;
	setp.gt.f32 	%p4, %f69, 0f43180000;
	setp.lt.f32 	%p5, %f52, 0f00000000;
	selp.f32 	%f70, 0f00000000, 0f7F800000, %p5;
	selp.f32 	%f6, %f70, %f68, %p4;
	setp.eq.f32 	%p6, %f2, 0f3F800000;
	setp.eq.f32 	%p7, %f3, 0f00000000;
	or.pred  	%p8, %p7, %p6;
	@%p8 bra 	$L__BB1_9;
	setp.num.f32 	%p9, %f5, %f5;
	abs.f32 	%f71, %f3;
	setp.num.f32 	%p10, %f71, %f71;
	and.pred  	%p11, %p9, %p10;
	@%p11 bra 	$L__BB1_4;
	add.rn.f32 	%f82, %f2, %f3;
	bra.uni 	$L__BB1_9;
$L__BB1_4:
	setp.neu.f32 	%p12, %f2, 0f00000000;
	setp.neu.f32 	%p13, %f5, 0f7F800000;
	and.pred  	%p14, %p12, %p13;
	@%p14 bra 	$L__BB1_6;
	setp.neu.f32 	%p21, %f4, 0f3F800000;
	add.f32 	%f76, %f2, %f2;
	mov.b32 	%r14, %f76;
	setp.lt.f32 	%p22, %f3, 0f00000000;
	xor.b32  	%r15, %r14, 2139095040;
	selp.b32 	%r16, %r15, %r14, %p22;
	and.b32  	%r17, %r16, 2147483647;
	selp.b32 	%r18, %r17, %r16, %p21;
	mov.b32 	%f82, %r18;
	bra.uni 	$L__BB1_9;
$L__BB1_6:
	setp.eq.f32 	%p15, %f2, 0fBF800000;
	setp.eq.f32 	%p16, %f71, 0f7F800000;
	and.pred  	%p17, %p15, %p16;
	@%p17 bra 	$L__BB1_9;
	setp.geu.f32 	%p18, %f2, 0f00000000;
	mov.f32 	%f82, %f6;
	@%p18 bra 	$L__BB1_9;
	setp.neu.f32 	%p19, %f4, 0f3F800000;
	neg.f32 	%f73, %f6;
	selp.f32 	%f74, %f6, %f73, %p19;
	cvt.rmi.f32.f32 	%f75, %f3;
	setp.neu.f32 	%p20, %f3, %f75;
	selp.f32 	%f82, 0f7FFFFFFF, %f74, %p20;
$L__BB1_9:
	mul.f32 	%f77, %f12, %f82;
	cvta.to.global.u64 	%rd9, %rd4;
	add.s64 	%rd11, %rd9, %rd7;
	ld.global.f32 	%f78, [%rd11];
	cvta.to.global.u64 	%rd12, %rd3;
	add.s64 	%rd13, %rd12, %rd7;
	ld.global.f32 	%f79, [%rd13];
	fma.rn.f32 	%f80, %f77, %f78, %f79;
	st.global.f32 	[%rd13], %f80;
$L__BB1_10:
	ret;

}


// ===== COMPILED SASS (sm_100) =====

	.target	sm_100

	.elftype	@"ET_EXEC"


//--------------------- .note.nv.tkinfo           --------------------------
	.section	.note.nv.tkinfo,"",@"SHT_NOTE"
	.sectionflags	@"SHF_NOTE_NV_TKINFO"
	.tkinfo
        /*0018*/ 	.word	0x00000002
        /*0030*/ 	.string	""
        /*0030*/ 	.string	"ptxas"
        /*0030*/ 	.string	"Cuda compilation tools, release 13.0, V13.0.88"
        /*0030*/ 	.string	"Build cuda_13.0.r13.0/compiler.36424714_0"
        /*0030*/ 	.string	"-arch sm_100 -m 64 "



//--------------------- .note.nv.cuinfo           --------------------------
	.section	.note.nv.cuinfo,"",@"SHT_NOTE"
	.sectionflags	@"SHF_NOTE_NV_CUINFO"
        /*0018*/ 	.short	0x0002
        /*001a*/ 	.short	0x0064
        /*001c*/ 	.short	0x0082
	.zero		2


//--------------------- .nv.info                  --------------------------
	.section	.nv.info,"",@"SHT_CUDA_INFO"
	.align	4


	//----- nvinfo : EIATTR_REGCOUNT
	.align		4
        /*0000*/ 	.byte	0x04, 0x2f
        /*0002*/ 	.short	(.L_1 - .L_0)
	.align		4
.L_0:
        /*0004*/ 	.word	index@(pow_forward)
        /*0008*/ 	.word	0x0000000f


	//----- nvinfo : EIATTR_FRAME_SIZE
	.align		4
.L_1:
        /*000c*/ 	.byte	0x04, 0x11
        /*000e*/ 	.short	(.L_3 - .L_2)
	.align		4
.L_2:
        /*0010*/ 	.word	index@(pow_forward)
        /*0014*/ 	.word	0x00000000


	//----- nvinfo : EIATTR_REGCOUNT
	.align		4
.L_3:
        /*0018*/ 	.byte	0x04, 0x2f
        /*001a*/ 	.short	(.L_5 - .L_4)
	.align		4
.L_4:
        /*001c*/ 	.word	index@(pow_backward)
        /*0020*/ 	.word	0x00000011


	//----- nvinfo : EIATTR_FRAME_SIZE
	.align		4
.L_5:
        /*0024*/ 	.byte	0x04, 0x11
        /*0026*/ 	.short	(.L_7 - .L_6)
	.align		4
.L_6:
        /*0028*/ 	.word	index@(pow_backward)
        /*002c*/ 	.word	0x00000000


	//----- nvinfo : EIATTR_MIN_STACK_SIZE
	.align		4
.L_7:
        /*0030*/ 	.byte	0x04, 0x12
        /*0032*/ 	.short	(.L_9 - .L_8)
	.align		4
.L_8:
        /*0034*/ 	.word	index@(pow_backward)
        /*0038*/ 	.word	0x00000000


	//----- nvinfo : EIATTR_MIN_STACK_SIZE
	.align		4
.L_9:
        /*003c*/ 	.byte	0x04, 0x12
        /*003e*/ 	.short	(.L_11 - .L_10)
	.align		4
.L_10:
        /*0040*/ 	.word	index@(pow_forward)
        /*0044*/ 	.word	0x00000000
.L_11:


//--------------------- .nv.compat                --------------------------
	.section	.nv.compat,"",@"SHT_CUDA_COMPAT_INFO"
	.align	4
        /*0000*/ 	.byte	0x02, 0x09, 0x00, 0x00, 0x02, 0x02, 0x01, 0x00, 0x02, 0x05, 0x05, 0x00, 0x03, 0x07, 0x01, 0x01
        /*0010*/ 	.byte	0x02, 0x03, 0x00, 0x00, 0x02, 0x06, 0x01, 0x00, 0x04, 0x0b, 0x08, 0x00, 0x01, 0x00, 0x00, 0x00
        /*0020*/ 	.byte	0x00, 0x00, 0x00, 0x00


//--------------------- .nv.info.pow_backward     --------------------------
	.section	.nv.info.pow_backward,"",@"SHT_CUDA_INFO"
	.sectionflags	@""
	.align	4


	//----- nvinfo : EIATTR_CUDA_API_VERSION
	.align		4
        /*0000*/ 	.byte	0x04, 0x37
        /*0002*/ 	.short	(.L_13 - .L_12)
.L_12:
        /*0004*/ 	.word	0x00000082


	//----- nvinfo : EIATTR_KPARAM_INFO
	.align		4
.L_13:
        /*0008*/ 	.byte	0x04, 0x17
        /*000a*/ 	.short	(.L_15 - .L_14)
.L_14:
        /*000c*/ 	.word	0x00000000
        /*0010*/ 	.short	0x0004
        /*0012*/ 	.short	0x0020
        /*0014*/ 	.byte	0x00, 0xf5, 0x21, 0x00


	//----- nvinfo : EIATTR_KPARAM_INFO
	.align		4
.L_15:
        /*0018*/ 	.byte	0x04, 0x17
        /*001a*/ 	.short	(.L_17 - .L_16)
.L_16:
        /*001c*/ 	.word	0x00000000
        /*0020*/ 	.short	0x0003
        /*0022*/ 	.short	0x0018
        /*0024*/ 	.byte	0x00, 0xf5, 0x21, 0x00


	//----- nvinfo : EIATTR_KPARAM_INFO
	.align		4
.L_17:
        /*0028*/ 	.byte	0x04, 0x17
        /*002a*/ 	.short	(.L_19 - .L_18)
.L_18:
        /*002c*/ 	.word	0x00000000
        /*0030*/ 	.short	0x0002
        /*0032*/ 	.short	0x0010
        /*0034*/ 	.byte	0x00, 0xf5, 0x21, 0x00


	//----- nvinfo : EIATTR_KPARAM_INFO
	.align		4
.L_19:
        /*0038*/ 	.byte	0x04, 0x17
        /*003a*/ 	.short	(.L_21 - .L_20)
.L_20:
        /*003c*/ 	.word	0x00000000
        /*0040*/ 	.short	0x0001
        /*0042*/ 	.short	0x0008
        /*0044*/ 	.byte	0x00, 0xf0, 0x21, 0x00


	//----- nvinfo : EIATTR_KPARAM_INFO
	.align		4
.L_21:
        /*0048*/ 	.byte	0x04, 0x17
        /*004a*/ 	.short	(.L_23 - .L_22)
.L_22:
        /*004c*/ 	.word	0x00000000
        /*0050*/ 	.short	0x0000
        /*0052*/ 	.short	0x0000
        /*0054*/ 	.byte	0x00, 0xf0, 0x11, 0x00


	//----- nvinfo : EIATTR_SPARSE_MMA_MASK
	.align		4
.L_23:
        /*0058*/ 	.byte	0x03, 0x50
        /*005a*/ 	.short	0x0000


	//----- nvinfo : EIATTR_MAXREG_COUNT
	.align		4
        /*005c*/ 	.byte	0x03, 0x1b
        /*005e*/ 	.short	0x00ff


	//----- nvinfo : EIATTR_MERCURY_ISA_VERSION
	.align		4
        /*0060*/ 	.byte	0x03, 0x5f
        /*0062*/ 	.short	0x0101


	//----- nvinfo : EIATTR_VRC_CTA_INIT_COUNT
	.align		4
        /*0064*/ 	.byte	0x02, 0x4a
	.zero		1
	.zero		1


	//----- nvinfo : EIATTR_EXIT_INSTR_OFFSETS
	.align		4
        /*0068*/ 	.byte	0x04, 0x1c
        /*006a*/ 	.short	(.L_25 - .L_24)


	//   ....[0]....
.L_24:
        /*006c*/ 	.word	0x00000080


	//   ....[1]....
        /*0070*/ 	.word	0x00000780


	//----- nvinfo : EIATTR_CRS_STACK_SIZE
	.align		4
.L_25:
        /*0074*/ 	.byte	0x04, 0x1e
        /*0076*/ 	.short	(.L_27 - .L_26)
.L_26:
        /*0078*/ 	.word	0x00000000


	//----- nvinfo : EIATTR_CBANK_PARAM_SIZE
	.align		4
.L_27:
        /*007c*/ 	.byte	0x03, 0x19
        /*007e*/ 	.short	0x0028


	//----- nvinfo : EIATTR_PARAM_CBANK
	.align		4
        /*0080*/ 	.byte	0x04, 0x0a
        /*0082*/ 	.short	(.L_29 - .L_28)
	.align		4
.L_28:
        /*0084*/ 	.word	index@(.nv.constant0.pow_backward)
        /*0088*/ 	.short	0x0380
        /*008a*/ 	.short	0x0028


	//----- nvinfo : EIATTR_SW_WAR
	.align		4
.L_29:
        /*008c*/ 	.byte	0x04, 0x36
        /*008e*/ 	.short	(.L_31 - .L_30)
.L_30:
        /*0090*/ 	.word	0x00000008
.L_31:


//--------------------- .nv.info.pow_forward      --------------------------
	.section	.nv.info.pow_forward,"",@"SHT_CUDA_INFO"
	.sectionflags	@""
	.align	4


	//----- nvinfo : EIATTR_CUDA_API_VERSION
	.align		4
        /*0000*/ 	.byte	0x04, 0x37
        /*0002*/ 	.short	(.L_33 - .L_32)
.L_32:
        /*0004*/ 	.word	0x00000082


	//----- nvinfo : EIATTR_KPARAM_INFO
	.align		4
.L_33:
        /*0008*/ 	.byte	0x04, 0x17
        /*000a*/ 	.short	(.L_35 - .L_34)
.L_34:
        /*000c*/ 	.word	0x00000000
        /*0010*/ 	.short	0x0003
        /*0012*/ 	.short	0x0018
        /*0014*/ 	.byte	0x00, 0xf5, 0x21, 0x00


	//----- nvinfo : EIATTR_KPARAM_INFO
	.align		4
.L_35:
        /*0018*/ 	.byte	0x04, 0x17
        /*001a*/ 	.short	(.L_37 - .L_36)
.L_36:
        /*001c*/ 	.word	0x00000000
        /*0020*/ 	.short	0x0002
        /*0022*/ 	.short	0x0010
        /*0024*/ 	.byte	0x00, 0xf5, 0x21, 0x00


	//----- nvinfo : EIATTR_KPARAM_INFO
	.align		4
.L_37:
        /*0028*/ 	.byte	0x04, 0x17
        /*002a*/ 	.short	(.L_39 - .L_38)
.L_38:
        /*002c*/ 	.word	0x00000000
        /*0030*/ 	.short	0x0001
        /*0032*/ 	.short	0x0008
        /*0034*/ 	.byte	0x00, 0xf0, 0x21, 0x00


	//----- nvinfo : EIATTR_KPARAM_INFO
	.align		4
.L_39:
        /*0038*/ 	.byte	0x04, 0x17
        /*003a*/ 	.short	(.L_41 - .L_40)
.L_40:
        /*003c*/ 	.word	0x00000000
        /*0040*/ 	.short	0x0000
        /*0042*/ 	.short	0x0000
        /*0044*/ 	.byte	0x00, 0xf0, 0x11, 0x00


	//----- nvinfo : EIATTR_SPARSE_MMA_MASK
	.align		4
.L_41:
        /*0048*/ 	.byte	0x03, 0x50
        /*004a*/ 	.short	0x0000


	//----- nvinfo : EIATTR_MAXREG_COUNT
	.align		4
        /*004c*/ 	.byte	0x03, 0x1b
        /*004e*/ 	.short	0x00ff


	//----- nvinfo : EIATTR_MERCURY_ISA_VERSION
	.align		4
        /*0050*/ 	.byte	0x03, 0x5f
        /*0052*/ 	.short	0x0101


	//----- nvinfo : EIATTR_VRC_CTA_INIT_COUNT
	.align		4
        /*0054*/ 	.byte	0x02, 0x4a
	.zero		1
	.zero		1


	//----- nvinfo : EIATTR_EXIT_INSTR_OFFSETS
	.align		4
        /*0058*/ 	.byte	0x04, 0x1c
        /*005a*/ 	.short	(.L_43 - .L_42)


	//   ....[0]....
.L_42:
        /*005c*/ 	.word	0x00000080


	//   ....[1]....
        /*0060*/ 	.word	0x00000700


	//----- nvinfo : EIATTR_CRS_STACK_SIZE
	.align		4
.L_43:
        /*0064*/ 	.byte	0x04, 0x1e
        /*0066*/ 	.short	(.L_45 - .L_44)
.L_44:
        /*0068*/ 	.word	0x00000000


	//----- nvinfo : EIATTR_CBANK_PARAM_SIZE
	.align		4
.L_45:
        /*006c*/ 	.byte	0x03, 0x19
        /*006e*/ 	.short	0x0020


	//----- nvinfo : EIATTR_PARAM_CBANK
	.align		4
        /*0070*/ 	.byte	0x04, 0x0a
        /*0072*/ 	.short	(.L_47 - .L_46)
	.align		4
.L_46:
        /*0074*/ 	.word	index@(.nv.constant0.pow_forward)
        /*0078*/ 	.short	0x0380
        /*007a*/ 	.short	0x0020


	//----- nvinfo : EIATTR_SW_WAR
	.align		4
.L_47:
        /*007c*/ 	.byte	0x04, 0x36
        /*007e*/ 	.short	(.L_49 - .L_48)
.L_48:
        /*0080*/ 	.word	0x00000008
.L_49:


//--------------------- .nv.callgraph             --------------------------
	.section	.nv.callgraph,"",@"SHT_CUDA_CALLGRAPH"
	.align	4
	.sectionentsize	8
	.align		4
        /*0000*/ 	.word	0x00000000
	.align		4
        /*0004*/ 	.word	0xffffffff
	.align		4
        /*0008*/ 	.word	0x00000000
	.align		4
        /*000c*/ 	.word	0xfffffffe
	.align		4
        /*0010*/ 	.word	0x00000000
	.align		4
        /*0014*/ 	.word	0xfffffffd
	.align		4
        /*0018*/ 	.word	0x00000000
	.align		4
        /*001c*/ 	.word	0xfffffffc


//--------------------- .text.pow_backward        --------------------------
	.section	.text.pow_backward,"ax",@progbits
	.align	128
        .global         pow_backward
        .type           pow_backward,@function
        .size           pow_backward,(.L_x_6 - pow_backward)
        .other          pow_backward,@"STO_CUDA_ENTRY STV_DEFAULT"
pow_backward:
.text.pow_backward:
[----:B------:R-:W-:Y:S01]  /*0000*/  LDC R1, c[0x0][0x37c] ;  /* 0x0000df00ff017b82 */ /* 0x000fe20000000800 */
[----:B------:R-:W0:Y:S07]  /*0010*/  S2R R3, SR_TID.X ;  /* 0x0000000000037919 */ /* 0x000e2e0000002100 */
[----:B------:R-:W0:Y:S01]  /*0020*/  S2UR UR4, SR_CTAID.X ;  /* 0x00000000000479c3 */ /* 0x000e220000002500 */
[----:B------:R-:W1:Y:S07]  /*0030*/  LDCU.64 UR6, c[0x0][0x388] ;  /* 0x00007100ff0677ac */ /* 0x000e6e0008000a00 */
[----:B------:R-:W0:Y:S02]  /*0040*/  LDC R0, c[0x0][0x360] ;  /* 0x0000d800ff007b82 */ /* 0x000e240000000800 */
[----:B0-----:R-:W-:-:S05]  /*0050*/  IMAD R0, R0, UR4, R3 ;  /* 0x0000000400007c24 */ /* 0x001fca000f8e0203 */
[----:B-1----:R-:W-:-:S04]  /*0060*/  ISETP.GE.U32.AND P0, PT, R0, UR6, PT ;  /* 0x0000000600007c0c */ /* 0x002fc8000bf06070 */
[----:B------:R-:W-:-:S13]  /*0070*/  ISETP.GE.U32.AND.EX P0, PT, RZ, UR7, PT, P0 ;  /* 0x00000007ff007c0c */ /* 0x000fda000bf06100 */
[----:B------:R-:W-:Y:S05]  /*0080*/  @P0 EXIT ;  /* 0x000000000000094d */ /* 0x000fea0003800000 */
[----:B------:R-:W0:Y:S01]  /*0090*/  LDCU.64 UR6, c[0x0][0x390] ;  /* 0x00007200ff0677ac */ /* 0x000e220008000a00 */
[----:B------:R-:W-:Y:S02]  /*00a0*/  SHF.L.U32 R2, R0, 0x2, RZ ;  /* 0x0000000200027819 */ /* 0x000fe400000006ff */
[----:B------:R-:W-:Y:S01]  /*00b0*/  SHF.R.U32.HI R0, RZ, 0x1e, R0 ;  /* 0x0000001eff007819 */ /* 0x000fe20000011600 */
[----:B------:R-:W1:Y:S01]  /*00c0*/  LDCU.64 UR4, c[0x0][0x358] ;  /* 0x00006b00ff0477ac */ /* 0x000e620008000a00 */
[----:B0-----:R-:W-:-:S04]  /*00d0*/  IADD3 R4, P0, PT, R2, UR6, RZ ;  /* 0x0000000602047c10 */ /* 0x001fc8000ff1e0ff */
[----:B------:R-:W-:-:S05]  /*00e0*/  IADD3.X R5, PT, PT, R0, UR7, RZ, P0, !PT ;  /* 0x0000000700057c10 */ /* 0x000fca00087fe4ff */
[----:B-1----:R-:W2:Y:S01]  /*00f0*/  LDG.E R3, desc[UR4][R4.64] ;  /* 0x0000000404037981 */ /* 0x002ea2000c1e1900 */
[----:B------:R-:W-:Y:S01]  /*0100*/  HFMA2 R12, -RZ, RZ, 0.771484375, 0.21533203125 ;  /* 0x3a2c32e4ff0c7431 */ /* 0x000fe200000001ff */
[----:B------:R-:W-:Y:S01]  /*0110*/  BSSY.RECONVERGENT B0, `(.L_x_0) ;  /* 0x000005b000007945 */ /* 0x000fe20003800200 */
[C---:B--2---:R-:W-:Y:S01]  /*0120*/  FMUL R6, |R3|.reuse, 16777216 ;  /* 0x4b80000003067820 */ /* 0x044fe20000400200 */
[----:B------:R-:W-:-:S04]  /*0130*/  FSETP.GEU.AND P0, PT, |R3|, 1.175494350822287508e-38, PT ;  /* 0x008000000300780b */ /* 0x000fc80003f0e200 */
[----:B------:R-:W-:Y:S02]  /*0140*/  FSEL R6, R6, |R3|, !P0 ;  /* 0x4000000306067208 */ /* 0x000fe40004000000 */
[----:B------:R-:W-:Y:S02]  /*0150*/  FSEL R4, RZ, -24, P0 ;  /* 0xc1c00000ff047808 */ /* 0x000fe40000000000 */
[----:B------:R-:W-:-:S04]  /*0160*/  IADD3 R7, PT, PT, R6, -0x3f3504f3, RZ ;  /* 0xc0cafb0d06077810 */ /* 0x000fc80007ffe0ff */
[----:B------:R-:W-:-:S04]  /*0170*/  LOP3.LUT R7, R7, 0xff800000, RZ, 0xc0, !PT ;  /* 0xff80000007077812 */ /* 0x000fc800078ec0ff */
[-C--:B------:R-:W-:Y:S02]  /*0180*/  IADD3 R6, PT, PT, R6, -R7.reuse, RZ ;  /* 0x8000000706067210 */ /* 0x080fe40007ffe0ff */
[----:B------:R-:W-:-:S03]  /*0190*/  I2FP.F32.S32 R7, R7 ;  /* 0x0000000700077245 */ /* 0x000fc60000201400 */
[C---:B------:R-:W-:Y:S01]  /*01a0*/  FADD R8, R6.reuse, 1 ;  /* 0x3f80000006087421 */ /* 0x040fe20000000000 */
[----:B------:R-:W-:Y:S01]  /*01b0*/  FADD R6, R6, -1 ;  /* 0xbf80000006067421 */ /* 0x000fe20000000000 */
[----:B------:R-:W-:Y:S02]  /*01c0*/  FFMA R7, R7, 1.1920928955078125e-07, R4 ;  /* 0x3400000007077823 */ /* 0x000fe40000000004 */
[----:B------:R-:W0:Y:S01]  /*01d0*/  LDC R4, c[0x0][0x380] ;  /* 0x0000e000ff047b82 */ /* 0x000e220000000800 */
[----:B------:R-:W-:Y:S01]  /*01e0*/  FADD R9, R6, R6 ;  /* 0x0000000606097221 */ /* 0x000fe20000000000 */
[----:B------:R-:W1:Y:S03]  /*01f0*/  MUFU.RCP R8, R8 ;  /* 0x0000000800087308 */ /* 0x000e660000001000 */
[----:B-1----:R-:W-:-:S04]  /*0200*/  FMUL R10, R8, R9 ;  /* 0x00000009080a7220 */ /* 0x002fc80000400000 */
[----:B------:R-:W-:Y:S01]  /*0210*/  FADD R9, R6, -R10 ;  /* 0x8000000a06097221 */ /* 0x000fe20000000000 */
[C---:B------:R-:W-:Y:S01]  /*0220*/  FMUL R5, R10.reuse, R10 ;  /* 0x0000000a0a057220 */ /* 0x040fe20000400000 */
[----:B------:R-:W-:Y:S02]  /*0230*/  FFMA R14, R10, 1.4426950216293334961, R7 ;  /* 0x3fb8aa3b0a0e7823 */ /* 0x000fe40000000007 */
[----:B------:R-:W-:Y:S01]  /*0240*/  FADD R9, R9, R9 ;  /* 0x0000000909097221 */ /* 0x000fe20000000000 */
[----:B------:R-:W-:Y:S01]  /*0250*/  FFMA R12, R5, R12, 0.0032181653659790754318 ;  /* 0x3b52e7db050c7423 */ /* 0x000fe2000000000c */
[----:B------:R-:W-:Y:S02]  /*0260*/  FADD R7, R7, -R14 ;  /* 0x8000000e07077221 */ /* 0x000fe40000000000 */
[----:B------:R-:W-:Y:S01]  /*0270*/  FFMA R9, R6, -R10, R9 ;  /* 0x8000000a06097223 */ /* 0x000fe20000000009 */
[----:B------:R-:W-:Y:S01]  /*0280*/  FFMA R12, R5, R12, 0.018033718690276145935 ;  /* 0x3c93bb73050c7423 */ /* 0x000fe2000000000c */
[----:B------:R-:W-:-:S02]  /*0290*/  FFMA R6, R10, 1.4426950216293334961, R7 ;  /* 0x3fb8aa3b0a067823 */ /* 0x000fc40000000007 */
[----:B------:R-:W-:Y:S01]  /*02a0*/  FMUL R9, R8, R9 ;  /* 0x0000000908097220 */ /* 0x000fe20000400000 */
[----:B------:R-:W-:-:S03]  /*02b0*/  FFMA R12, R5, R12, 0.12022458761930465698 ;  /* 0x3df6384f050c7423 */ /* 0x000fc6000000000c */
[----:B------:R-:W-:Y:S01]  /*02c0*/  FFMA R7, R9, 1.4426950216293334961, R6 ;  /* 0x3fb8aa3b09077823 */ /* 0x000fe20000000006 */
[----:B------:R-:W-:Y:S01]  /*02d0*/  FMUL R5, R5, R12 ;  /* 0x0000000c05057220 */ /* 0x000fe20000400000 */
[----:B------:R-:W-:Y:S02]  /*02e0*/  MOV R12, 0x391fcb8e ;  /* 0x391fcb8e000c7802 */ /* 0x000fe40000000f00 */
[----:B------:R-:W-:Y:S01]  /*02f0*/  FFMA R6, R10, 1.9251366722983220825e-08, R7 ;  /* 0x32a55e340a067823 */ /* 0x000fe20000000007 */
[----:B------:R-:W-:-:S04]  /*0300*/  FMUL R7, R5, 3 ;  /* 0x4040000005077820 */ /* 0x000fc80000400000 */
[----:B------:R-:W-:-:S04]  /*0310*/  FFMA R6, R9, R7, R6 ;  /* 0x0000000709067223 */ /* 0x000fc80000000006 */
[----:B------:R-:W-:Y:S01]  /*0320*/  FFMA R5, R10, R5, R6 ;  /* 0x000000050a057223 */ /* 0x000fe20000000006 */
[----:B0-----:R-:W-:-:S03]  /*0330*/  FADD R6, R4, -1 ;  /* 0xbf80000004067421 */ /* 0x001fc60000000000 */
[----:B------:R-:W-:-:S04]  /*0340*/  FADD R7, R14, R5 ;  /* 0x000000050e077221 */ /* 0x000fc80000000000 */
[----:B------:R-:W-:Y:S01]  /*0350*/  FMUL R9, R6, R7 ;  /* 0x0000000706097220 */ /* 0x000fe20000400000 */
[----:B------:R-:W-:-:S03]  /*0360*/  FADD R14, -R14, R7 ;  /* 0x000000070e0e7221 */ /* 0x000fc60000000100 */
[----:B------:R-:W0:Y:S01]  /*0370*/  FRND R10, R9 ;  /* 0x00000009000a7307 */ /* 0x000e220000201000 */
[----:B------:R-:W-:Y:S01]  /*0380*/  FADD R5, R5, -R14 ;  /* 0x8000000e05057221 */ /* 0x000fe20000000000 */
[C---:B------:R-:W-:Y:S01]  /*0390*/  FFMA R8, R6.reuse, R7, -R9 ;  /* 0x0000000706087223 */ /* 0x040fe20000000809 */
[C---:B------:R-:W-:Y:S02]  /*03a0*/  FSETP.GT.AND P1, PT, |R9|.reuse, 152, PT ;  /* 0x431800000900780b */ /* 0x040fe40003f24200 */
[C---:B------:R-:W-:Y:S01]  /*03b0*/  FSETP.GEU.AND P2, PT, R9.reuse, RZ, PT ;  /* 0x000000ff0900720b */ /* 0x040fe20003f4e000 */
[----:B------:R-:W-:Y:S02]  /*03c0*/  FFMA R5, R6, R5, R8 ;  /* 0x0000000506057223 */ /* 0x000fe40000000008 */
[----:B------:R-:W1:Y:S01]  /*03d0*/  F2I.NTZ R7, R9 ;  /* 0x0000000900077305 */ /* 0x000e620000203100 */
[----:B0-----:R-:W-:Y:S01]  /*03e0*/  FADD R8, R9, -R10 ;  /* 0x8000000a09087221 */ /* 0x001fe20000000000 */
[----:B------:R-:W-:-:S03]  /*03f0*/  FSETP.GT.AND P0, PT, R10, RZ, PT ;  /* 0x000000ff0a00720b */ /* 0x000fc60003f04000 */
[----:B------:R-:W-:Y:S01]  /*0400*/  FADD R5, R5, R8 ;  /* 0x0000000805057221 */ /* 0x000fe20000000000 */
[----:B------:R-:W-:Y:S02]  /*0410*/  SEL R10, RZ, 0x83000000, P0 ;  /* 0x83000000ff0a7807 */ /* 0x000fe40000000000 */
[----:B------:R-:W-:Y:S01]  /*0420*/  FSETP.NEU.AND P0, PT, R3, 1, PT ;  /* 0x3f8000000300780b */ /* 0x000fe20003f0d000 */
[C---:B------:R-:W-:Y:S01]  /*0430*/  FFMA R8, R5.reuse, R12, 0.0013391353422775864601 ;  /* 0x3aaf85ed05087423 */ /* 0x040fe2000000000c */
[----:B------:R-:W-:Y:S02]  /*0440*/  IADD3 R11, PT, PT, R10, 0x7f000000, RZ ;  /* 0x7f0000000a0b7810 */ /* 0x000fe40007ffe0ff */
[----:B------:R-:W-:Y:S01]  /*0450*/  FSETP.EQ.OR P0, PT, R6, RZ, !P0 ;  /* 0x000000ff0600720b */ /* 0x000fe20004702400 */
[----:B------:R-:W-:Y:S01]  /*0460*/  FFMA R8, R5, R8, 0.0096188392490148544312 ;  /* 0x3c1d985605087423 */ /* 0x000fe20000000008 */
[----:B-1----:R-:W-:-:S03]  /*0470*/  LEA R7, R7, -R10, 0x17 ;  /* 0x8000000a07077211 */ /* 0x002fc600078eb8ff */
[----:B------:R-:W-:-:S04]  /*0480*/  FFMA R8, R5, R8, 0.055503588169813156128 ;  /* 0x3d6357bb05087423 */ /* 0x000fc80000000008 */
[----:B------:R-:W-:-:S04]  /*0490*/  FFMA R8, R5, R8, 0.24022644758224487305 ;  /* 0x3e75fdec05087423 */ /* 0x000fc80000000008 */
[----:B------:R-:W-:-:S04]  /*04a0*/  FFMA R8, R5, R8, 0.69314718246459960938 ;  /* 0x3f31721805087423 */ /* 0x000fc80000000008 */
[----:B------:R-:W-:Y:S01]  /*04b0*/  FFMA R8, R5, R8, 1 ;  /* 0x3f80000005087423 */ /* 0x000fe20000000008 */
[----:B------:R-:W-:-:S03]  /*04c0*/  HFMA2 R5, -RZ, RZ, 1.875, 0 ;  /* 0x3f800000ff057431 */ /* 0x000fc600000001ff */
[----:B------:R-:W-:-:S04]  /*04d0*/  FMUL R8, R8, R11 ;  /* 0x0000000b08087220 */ /* 0x000fc80000400000 */
[----:B------:R-:W-:Y:S01]  /*04e0*/  FMUL R7, R8, R7 ;  /* 0x0000000708077220 */ /* 0x000fe20000400000 */
[----:B------:R-:W-:Y:S01]  /*04f0*/  @P1 FSEL R7, RZ, +INF , !P2 ;  /* 0x7f800000ff071808 */ /* 0x000fe20005000000 */
[----:B------:R-:W-:Y:S06]  /*0500*/  @P0 BRA `(.L_x_1) ;  /* 0x00000000006c0947 */ /* 0x000fec0003800000 */
[----:B------:R-:W-:-:S04]  /*0510*/  FSETP.NAN.AND P0, PT, |R6|, |R6|, PT ;  /* 0x400000060600720b */ /* 0x000fc80003f08200 */
[----:B------:R-:W-:-:S13]  /*0520*/  FSETP.NUM.AND P0, PT, |R3|, |R3|, !P0 ;  /* 0x400000030300720b */ /* 0x000fda0004707200 */
[----:B------:R-:W-:Y:S01]  /*0530*/  @!P0 FADD R5, R3, R6 ;  /* 0x0000000603058221 */ /* 0x000fe20000000000 */
[----:B------:R-:W-:Y:S06]  /*0540*/  @!P0 BRA `(.L_x_1) ;  /* 0x00000000005c8947 */ /* 0x000fec0003800000 */
[----:B------:R-:W-:Y:S01]  /*0550*/  FMUL R9, R6, 0.5 ;  /* 0x3f00000006097820 */ /* 0x000fe20000400000 */
[----:B------:R-:W-:-:S04]  /*0560*/  FSETP.NEU.AND P0, PT, |R3|, +INF , PT ;  /* 0x7f8000000300780b */ /* 0x000fc80003f0d200 */
[----:B------:R-:W-:Y:S01]  /*0570*/  FSETP.NEU.AND P0, PT, R3, RZ, P0 ;  /* 0x000000ff0300720b */ /* 0x000fe2000070d000 */
[----:B------:R-:W0:Y:S03]  /*0580*/  FRND.TRUNC R9, R9 ;  /* 0x0000000900097307 */ /* 0x000e26000020d000 */
[----:B------:R-:W-:-:S09]  /*0590*/  FSETP.GEU.OR P1, PT, R4, 1, P0 ;  /* 0x3f8000000400780b */ /* 0x000fd2000072e400 */
[----:B------:R-:W-:Y:S01]  /*05a0*/  @!P0 FADD R8, R3, R3 ;  /* 0x0000000303088221 */ /* 0x000fe20000000000 */
[----:B0-----:R-:W-:-:S04]  /*05b0*/  FADD R11, R9, R9 ;  /* 0x00000009090b7221 */ /* 0x001fc80000000000 */
[----:B------:R-:W-:Y:S01]  /*05c0*/  @!P1 LOP3.LUT R8, R8, 0x7f800000, RZ, 0x3c, !PT ;  /* 0x7f80000008089812 */ /* 0x000fe200078e3cff */
[----:B------:R-:W-:-:S05]  /*05d0*/  FADD R11, R6, -R11 ;  /* 0x8000000b060b7221 */ /* 0x000fca0000000000 */
[----:B------:R-:W-:-:S13]  /*05e0*/  FSETP.NEU.AND P2, PT, |R11|, 1, !P0 ;  /* 0x3f8000000b00780b */ /* 0x000fda000474d200 */
[----:B------:R-:W-:-:S04]  /*05f0*/  @P2 LOP3.LUT R8, R8, 0x7fffffff, RZ, 0xc0, !PT ;  /* 0x7fffffff08082812 */ /* 0x000fc800078ec0ff */
[----:B------:R-:W-:Y:S01]  /*0600*/  @!P0 MOV R5, R8 ;  /* 0x0000000800058202 */ /* 0x000fe20000000f00 */
[----:B------:R-:W-:Y:S06]  /*0610*/  @!P0 BRA `(.L_x_1) ;  /* 0x0000000000288947 */ /* 0x000fec0003800000 */
[----:B------:R-:W-:Y:S02]  /*0620*/  FSETP.NEU.AND P0, PT, |R6|, +INF , PT ;  /* 0x7f8000000600780b */ /* 0x000fe40003f0d200 */
[----:B------:R-:W-:-:S13]  /*0630*/  FSETP.EQ.AND P1, PT, R3, -1, PT ;  /* 0xbf8000000300780b */ /* 0x000fda0003f22000 */
[----:B------:R-:W-:Y:S05]  /*0640*/  @!P0 BRA P1, `(.L_x_1) ;  /* 0x00000000001c8947 */ /* 0x000fea0000800000 */
[----:B------:R-:W-:Y:S02]  /*0650*/  FSETP.GEU.AND P1, PT, R3, RZ, PT ;  /* 0x000000ff0300720b */ /* 0x000fe40003f2e000 */
[----:B------:R-:W-:-:S11]  /*0660*/  MOV R5, R7 ;  /* 0x0000000700057202 */ /* 0x000fd60000000f00 */
[----:B------:R-:W0:Y:S01]  /*0670*/  @!P1 FRND.FLOOR R3, R6 ;  /* 0x0000000600039307 */ /* 0x000e220000205000 */
[----:B------:R-:W-:Y:S02]  /*0680*/  @!P1 FSETP.NEU.AND P2, PT, |R11|, 1, PT ;  /* 0x3f8000000b00980b */ /* 0x000fe40003f4d200 */
[----:B0-----:R-:W-:Y:S02]  /*0690*/  @!P1 FSETP.NEU.AND P0, PT, R6, R3, PT ;  /* 0x000000030600920b */ /* 0x001fe40003f0d000 */
[----:B------:R-:W-:-:S04]  /*06a0*/  @!P1 FSEL R3, R7, -R7, P2 ;  /* 0x8000000707039208 */ /* 0x000fc80001000000 */
[----:B------:R-:W-:-:S07]  /*06b0*/  @!P1 FSEL R5, R3, +QNAN , !P0 ;  /* 0x7fffffff03059808 */ /* 0x000fce0004000000 */
.L_x_1:
[----:B------:R-:W-:Y:S05]  /*06c0*/  BSYNC.RECONVERGENT B0 ;  /* 0x0000000000007941 */ /* 0x000fea0003800200 */
.L_x_0:
[----:B------:R-:W0:Y:S01]  /*06d0*/  LDCU.64 UR6, c[0x0][0x3a0] ;  /* 0x00007400ff0677ac */ /* 0x000e220008000a00 */
[----:B------:R-:W1:Y:S01]  /*06e0*/  LDCU.64 UR8, c[0x0][0x398] ;  /* 0x00007300ff0877ac */ /* 0x000e620008000a00 */
[C---:B0-----:R-:W-:Y:S02]  /*06f0*/  IADD3 R6, P0, PT, R2.reuse, UR6, RZ ;  /* 0x0000000602067c10 */ /* 0x041fe4000ff1e0ff */
[----:B-1----:R-:W-:Y:S02]  /*0700*/  IADD3 R2, P1, PT, R2, UR8, RZ ;  /* 0x0000000802027c10 */ /* 0x002fe4000ff3e0ff */
[C---:B------:R-:W-:Y:S02]  /*0710*/  IADD3.X R7, PT, PT, R0.reuse, UR7, RZ, P0, !PT ;  /* 0x0000000700077c10 */ /* 0x040fe400087fe4ff */
[----:B------:R-:W-:-:S03]  /*0720*/  IADD3.X R3, PT, PT, R0, UR9, RZ, P1, !PT ;  /* 0x0000000900037c10 */ /* 0x000fc60008ffe4ff */
[----:B------:R-:W2:Y:S04]  /*0730*/  LDG.E R6, desc[UR4][R6.64] ;  /* 0x0000000406067981 */ /* 0x000ea8000c1e1900 */
[----:B------:R-:W2:Y:S01]  /*0740*/  LDG.E R0, desc[UR4][R2.64] ;  /* 0x0000000402007981 */ /* 0x000ea2000c1e1900 */
[----:B------:R-:W-:-:S04]  /*0750*/  FMUL R5, R5, R4 ;  /* 0x0000000405057220 */ /* 0x000fc80000400000 */
[----:B--2---:R-:W-:-:S05]  /*0760*/  FFMA R5, R5, R6, R0 ;  /* 0x0000000605057223 */ /* 0x004fca0000000000 */
[----:B------:R-:W-:Y:S01]  /*0770*/  STG.E desc[UR4][R2.64], R5 ;  /* 0x0000000502007986 */ /* 0x000fe2000c101904 */
[----:B------:R-:W-:Y:S05]  /*0780*/  EXIT ;  /* 0x000000000000794d */ /* 0x000fea0003800000 */
.L_x_2:
[----:B------:R-:W-:-:S00]  /*0790*/  BRA `(.L_x_2) ;  /* 0xfffffffc00fc7947 */ /* 0x000fc0000383ffff */
[----:B------:R-:W-:-:S00]  /*07a0*/  NOP ;  /* 0x0000000000007918 */ /* 0x000fc00000000000 */
        /* <DEDUP_REMOVED lines=13> */
.L_x_6:


//--------------------- .text.pow_forward         --------------------------
	.section	.text.pow_forward,"ax",@progbits
	.align	128
        .global         pow_forward
        .type           pow_forward,@function
        .size           pow_forward,(.L_x_7 - pow_forward)
        .other          pow_forward,@"STO_CUDA_ENTRY STV_DEFAULT"
pow_forward:
.text.pow_forward:
        /* <DEDUP_REMOVED lines=28> */
[----:B------:R-:W-:-:S03]  /*01c0*/  FFMA R4, R7, 1.1920928955078125e-07, R4 ;  /* 0x3400000007047823 */ /* 0x000fc60000000004 */
[----:B------:R-:W-:Y:S01]  /*01d0*/  FADD R9, R6, R6 ;  /* 0x0000000606097221 */ /* 0x000fe20000000000 */
[----:B------:R-:W0:Y:S03]  /*01e0*/  MUFU.RCP R8, R8 ;  /* 0x0000000800087308 */ /* 0x000e260000001000 */
[----:B0-----:R-:W-:-:S04]  /*01f0*/  FMUL R9, R8, R9 ;  /* 0x0000000908097220 */ /* 0x001fc80000400000 */
[----:B------:R-:W-:Y:S01]  /*0200*/  FADD R10, R6, -R9 ;  /* 0x80000009060a7221 */ /* 0x000fe20000000000 */
[C---:B------:R-:W-:Y:S01]  /*0210*/  FMUL R5, R9.reuse, R9 ;  /* 0x0000000909057220 */ /* 0x040fe20000400000 */
[----:B------:R-:W-:Y:S02]  /*0220*/  FFMA R11, R9, 1.4426950216293334961, R4 ;  /* 0x3fb8aa3b090b7823 */ /* 0x000fe40000000004 */
[----:B------:R-:W-:Y:S01]  /*0230*/  FADD R7, R10, R10 ;  /* 0x0000000a0a077221 */ /* 0x000fe20000000000 */
[----:B------:R-:W-:-:S03]  /*0240*/  FFMA R10, R5, R12, 0.0032181653659790754318 ;  /* 0x3b52e7db050a7423 */ /* 0x000fc6000000000c */
[----:B------:R-:W-:Y:S01]  /*0250*/  FFMA R7, R6, -R9, R7 ;  /* 0x8000000906077223 */ /* 0x000fe20000000007 */
[----:B------:R-:W-:Y:S01]  /*0260*/  FADD R6, R4, -R11 ;  /* 0x8000000b04067221 */ /* 0x000fe20000000000 */
[----:B------:R-:W-:Y:S01]  /*0270*/  FFMA R10, R5, R10, 0.018033718690276145935 ;  /* 0x3c93bb73050a7423 */ /* 0x000fe2000000000a */
[----:B------:R-:W0:Y:S01]  /*0280*/  LDC R4, c[0x0][0x380] ;  /* 0x0000e000ff047b82 */ /* 0x000e220000000800 */
[----:B------:R-:W-:Y:S01]  /*0290*/  FMUL R7, R8, R7 ;  /* 0x0000000708077220 */ /* 0x000fe20000400000 */
[----:B------:R-:W-:Y:S01]  /*02a0*/  FFMA R6, R9, 1.4426950216293334961, R6 ;  /* 0x3fb8aa3b09067823 */ /* 0x000fe20000000006 */
[----:B------:R-:W-:-:S03]  /*02b0*/  FFMA R10, R5, R10, 0.12022458761930465698 ;  /* 0x3df6384f050a7423 */ /* 0x000fc6000000000a */
[----:B------:R-:W-:Y:S01]  /*02c0*/  FFMA R6, R7, 1.4426950216293334961, R6 ;  /* 0x3fb8aa3b07067823 */ /* 0x000fe20000000006 */
[----:B------:R-:W-:-:S03]  /*02d0*/  FMUL R10, R5, R10 ;  /* 0x0000000a050a7220 */ /* 0x000fc60000400000 */
[----:B------:R-:W-:Y:S01]  /*02e0*/  FFMA R6, R9, 1.9251366722983220825e-08, R6 ;  /* 0x32a55e3409067823 */ /* 0x000fe20000000006 */
[----:B------:R-:W-:-:S04]  /*02f0*/  FMUL R5, R10, 3 ;  /* 0x404000000a057820 */ /* 0x000fc80000400000 */
[----:B------:R-:W-:-:S04]  /*0300*/  FFMA R5, R7, R5, R6 ;  /* 0x0000000507057223 */ /* 0x000fc80000000006 */
[----:B------:R-:W-:-:S04]  /*0310*/  FFMA R10, R9, R10, R5 ;  /* 0x0000000a090a7223 */ /* 0x000fc80000000005 */
[----:B------:R-:W-:-:S04]  /*0320*/  FADD R5, R11, R10 ;  /* 0x0000000a0b057221 */ /* 0x000fc80000000000 */
[----:B0-----:R-:W-:Y:S01]  /*0330*/  FMUL R6, R5, R4 ;  /* 0x0000000405067220 */ /* 0x001fe20000400000 */
[----:B------:R-:W-:-:S03]  /*0340*/  FADD R11, -R11, R5 ;  /* 0x000000050b0b7221 */ /* 0x000fc60000000100 */
[----:B------:R-:W0:Y:S01]  /*0350*/  FRND R7, R6 ;  /* 0x0000000600077307 */ /* 0x000e220000201000 */
[----:B------:R-:W-:Y:S01]  /*0360*/  FADD R11, R10, -R11 ;  /* 0x8000000b0a0b7221 */ /* 0x000fe20000000000 */
[-C--:B------:R-:W-:Y:S01]  /*0370*/  FFMA R8, R5, R4.reuse, -R6 ;  /* 0x0000000405087223 */ /* 0x080fe20000000806 */
[----:B------:R-:W-:Y:S02]  /*0380*/  MOV R10, 0x391fcb8e ;  /* 0x391fcb8e000a7802 */ /* 0x000fe40000000f00 */
[C---:B------:R-:W-:Y:S01]  /*0390*/  FSETP.GT.AND P1, PT, |R6|.reuse, 152, PT ;  /* 0x431800000600780b */ /* 0x040fe20003f24200 */
[----:B------:R-:W-:Y:S01]  /*03a0*/  FFMA R8, R11, R4, R8 ;  /* 0x000000040b087223 */ /* 0x000fe20000000008 */
[C---:B------:R-:W-:Y:S01]  /*03b0*/  FSETP.GEU.AND P2, PT, R6.reuse, RZ, PT ;  /* 0x000000ff0600720b */ /* 0x040fe20003f4e000 */
[----:B------:R-:W1:Y:S01]  /*03c0*/  F2I.NTZ R9, R6 ;  /* 0x0000000600097305 */ /* 0x000e620000203100 */
[----:B0-----:R-:W-:Y:S01]  /*03d0*/  FADD R5, R6, -R7 ;  /* 0x8000000706057221 */ /* 0x001fe20000000000 */
[----:B------:R-:W-:-:S03]  /*03e0*/  FSETP.GT.AND P0, PT, R7, RZ, PT ;  /* 0x000000ff0700720b */ /* 0x000fc60003f04000 */
[----:B------:R-:W-:-:S04]  /*03f0*/  FADD R5, R8, R5 ;  /* 0x0000000508057221 */ /* 0x000fc80000000000 */
[----:B------:R-:W-:Y:S01]  /*0400*/  FFMA R8, R5, R10, 0.0013391353422775864601 ;  /* 0x3aaf85ed05087423 */ /* 0x000fe2000000000a */
[----:B------:R-:W-:Y:S02]  /*0410*/  SEL R10, RZ, 0x83000000, P0 ;  /* 0x83000000ff0a7807 */ /* 0x000fe40000000000 */
[----:B------:R-:W-:Y:S01]  /*0420*/  FSETP.NEU.AND P0, PT, R3, 1, PT ;  /* 0x3f8000000300780b */ /* 0x000fe20003f0d000 */
[C---:B------:R-:W-:Y:S01]  /*0430*/  FFMA R8, R5.reuse, R8, 0.0096188392490148544312 ;  /* 0x3c1d985605087423 */ /* 0x040fe20000000008 */
[----:B------:R-:W-:Y:S02]  /*0440*/  IADD3 R7, PT, PT, R10, 0x7f000000, RZ ;  /* 0x7f0000000a077810 */ /* 0x000fe40007ffe0ff */
[----:B------:R-:W-:Y:S01]  /*0450*/  FSETP.EQ.OR P0, PT, R4, RZ, !P0 ;  /* 0x000000ff0400720b */ /* 0x000fe20004702400 */
[----:B------:R-:W-:Y:S01]  /*0460*/  FFMA R8, R5, R8, 0.055503588169813156128 ;  /* 0x3d6357bb05087423 */ /* 0x000fe20000000008 */
[----:B-1----:R-:W-:-:S03]  /*0470*/  LEA R10, R9, -R10, 0x17 ;  /* 0x8000000a090a7211 */ /* 0x002fc600078eb8ff */
        /* <DEDUP_REMOVED lines=16> */
[----:B------:R-:W-:-:S09]  /*0580*/  FSETP.GEU.OR P1, PT, R4, RZ, P0 ;  /* 0x000000ff0400720b */ /* 0x000fd2000072e400 */
[----:B------:R-:W-:Y:S01]  /*0590*/  @!P0 FADD R6, R3, R3 ;  /* 0x0000000303068221 */ /* 0x000fe20000000000 */
[----:B0-----:R-:W-:-:S04]  /*05a0*/  FADD R9, R8, R8 ;  /* 0x0000000808097221 */ /* 0x001fc80000000000 */
[----:B------:R-:W-:Y:S01]  /*05b0*/  @!P1 LOP3.LUT R6, R6, 0x7f800000, RZ, 0x3c, !PT ;  /* 0x7f80000006069812 */ /* 0x000fe200078e3cff */
[----:B------:R-:W-:-:S05]  /*05c0*/  FADD R9, -R9, R4 ;  /* 0x0000000409097221 */ /* 0x000fca0000000100 */
        /* <DEDUP_REMOVED lines=14> */
.L_x_4:
[----:B------:R-:W-:Y:S05]  /*06b0*/  BSYNC.RECONVERGENT B0 ;  /* 0x0000000000007941 */ /* 0x000fea0003800200 */
.L_x_3:
[----:B------:R-:W0:Y:S02]  /*06c0*/  LDCU.64 UR6, c[0x0][0x398] ;  /* 0x00007300ff0677ac */ /* 0x000e240008000a00 */
[----:B0-----:R-:W-:-:S04]  /*06d0*/  IADD3 R2, P0, PT, R2, UR6, RZ ;  /* 0x0000000602027c10 */ /* 0x001fc8000ff1e0ff */
[----:B------:R-:W-:-:S05]  /*06e0*/  IADD3.X R3, PT, PT, R0, UR7, RZ, P0, !PT ;  /* 0x0000000700037c10 */ /* 0x000fca00087fe4ff */
[----:B------:R-:W-:Y:S01]  /*06f0*/  STG.E desc[UR4][R2.64], R5 ;  /* 0x0000000502007986 */ /* 0x000fe2000c101904 */
[----:B------:R-:W-:Y:S05]  /*0700*/  EXIT ;  /* 0x000000000000794d */ /* 0x000fea0003800000 */
.L_x_5:
        /* <DEDUP_REMOVED lines=15> */
.L_x_7:


//--------------------- .nv.shared.reserved.0     --------------------------
	.section	.nv.shared.reserved.0,"aw",@nobits
	.weak		__nv_reservedSMEM_offset_0_alias
	.size		__nv_reservedSMEM_offset_0_alias, 0, 64
	.other		__nv_reservedSMEM_offset_0_alias,@"STO_CUDA_RESERVED_SHARED STV_DEFAULT"
__nv_reservedSMEM_offset_0_alias:
	.zero		0
	.zero		64


//--------------------- .nv.constant0.pow_backward --------------------------
	.section	.nv.constant0.pow_backward,"a",@progbits
	.sectionflags	@""
	.align	4
.nv.constant0.pow_backward:
	.zero		936


//--------------------- .nv.constant0.pow_forward --------------------------
	.section	.nv.constant0.pow_forward,"a",@progbits
	.sectionflags	@""
	.align	4
.nv.constant0.pow_forward:
	.zero		928


//--------------------- SYMBOLS --------------------------

	.type		.nv.reservedSmem.offset0,@object
	.size		.nv.reservedSmem.offset0,0x4
